	.headerflags	@"EF_CUDA_TEXMODE_UNIFIED EF_CUDA_64BIT_ADDRESS EF_CUDA_ACCELERATORS EF_CUDA_SM90 EF_CUDA_VIRTUAL_SM(EF_CUDA_SM90)"
	.elftype	@"ET_EXEC"


//--------------------- .nv.info                  --------------------------
	.section	.nv.info,"",@"SHT_CUDA_INFO"
	.align	4


	//----- nvinfo : EIATTR_REGCOUNT
	.align		4
        /*0000*/ 	.byte	0x04, 0x2f
        /*0002*/ 	.short	(.L_1 - .L_0)
	.align		4
.L_0:
        /*0004*/ 	.word	index@(triton_poi_fused__softmax_13)
        /*0008*/ 	.word	0x0000000e


	//----- nvinfo : EIATTR_MIN_STACK_SIZE
	.align		4
.L_1:
        /*000c*/ 	.byte	0x04, 0x12
        /*000e*/ 	.short	(.L_3 - .L_2)
	.align		4
.L_2:
        /*0010*/ 	.word	index@(triton_poi_fused__softmax_13)
        /*0014*/ 	.word	0x00000000


	//----- nvinfo : EIATTR_FRAME_SIZE
	.align		4
.L_3:
        /*0018*/ 	.byte	0x04, 0x11
        /*001a*/ 	.short	(.L_5 - .L_4)
	.align		4
.L_4:
        /*001c*/ 	.word	index@(triton_poi_fused__softmax_13)
        /*0020*/ 	.word	0x00000000


	//----- nvinfo : EIATTR_MIN_STACK_SIZE
	.align		4
.L_5:
        /*0024*/ 	.byte	0x04, 0x12
        /*0026*/ 	.short	(.L_7 - .L_6)
	.align		4
.L_6:
        /*0028*/ 	.word	index@(triton_poi_fused__softmax_13)
        /*002c*/ 	.word	0x00000000
.L_7:


//--------------------- .nv.info.triton_poi_fused__softmax_13 --------------------------
	.section	.nv.info.triton_poi_fused__softmax_13,"",@"SHT_CUDA_INFO"
	.sectionflags	@""
	.align	4


	//----- nvinfo : EIATTR_CUDA_API_VERSION
	.align		4
        /*0000*/ 	.byte	0x04, 0x37
        /*0002*/ 	.short	(.L_9 - .L_8)
.L_8:
        /*0004*/ 	.word	0x0000007c


	//----- nvinfo : EIATTR_KPARAM_INFO
	.align		4
.L_9:
        /*0008*/ 	.byte	0x04, 0x17
        /*000a*/ 	.short	(.L_11 - .L_10)
.L_10:
        /*000c*/ 	.word	0x00000000
        /*0010*/ 	.short	0x0002
        /*0012*/ 	.short	0x0010
        /*0014*/ 	.byte	0x00, 0xf0, 0x11, 0x00


	//----- nvinfo : EIATTR_KPARAM_INFO
	.align		4
.L_11:
        /*0018*/ 	.byte	0x04, 0x17
        /*001a*/ 	.short	(.L_13 - .L_12)
.L_12:
        /*001c*/ 	.word	0x00000000
        /*0020*/ 	.short	0x0001
        /*0022*/ 	.short	0x0008
        /*0024*/ 	.byte	0x00, 0xf4, 0x21, 0x00


	//----- nvinfo : EIATTR_KPARAM_INFO
	.align		4
.L_13:
        /*0028*/ 	.byte	0x04, 0x17
        /*002a*/ 	.short	(.L_15 - .L_14)
.L_14:
        /*002c*/ 	.word	0x00000000
        /*0030*/ 	.short	0x0000
        /*0032*/ 	.short	0x0000
        /*0034*/ 	.byte	0x00, 0xf4, 0x21, 0x00


	//----- nvinfo : EIATTR_SPARSE_MMA_MASK
	.align		4
.L_15:
        /*0038*/ 	.byte	0x03, 0x50
        /*003a*/ 	.short	0x0000


	//----- nvinfo : EIATTR_MAXREG_COUNT
	.align		4
        /*003c*/ 	.byte	0x03, 0x1b
        /*003e*/ 	.short	0x00ff


	//----- nvinfo : EIATTR_EXIT_INSTR_OFFSETS
	.align		4
        /*0040*/ 	.byte	0x04, 0x1c
        /*0042*/ 	.short	(.L_17 - .L_16)


	//   ....[0]....
.L_16:
        /*0044*/ 	.word	0x00000280


	//   ....[1]....
        /*0048*/ 	.word	0x000002a0


	//----- nvinfo : EIATTR_REQNTID
	.align		4
.L_17:
        /*004c*/ 	.byte	0x04, 0x10
        /*004e*/ 	.short	(.L_19 - .L_18)
.L_18:
        /*0050*/ 	.word	0x00000080
        /*0054*/ 	.word	0x00000001
        /*0058*/ 	.word	0x00000001


	//----- nvinfo : EIATTR_CBANK_PARAM_SIZE
	.align		4
.L_19:
        /*005c*/ 	.byte	0x03, 0x19
        /*005e*/ 	.short	0x0014


	//----- nvinfo : EIATTR_PARAM_CBANK
	.align		4
        /*0060*/ 	.byte	0x04, 0x0a
        /*0062*/ 	.short	(.L_21 - .L_20)
	.align		4
.L_20:
        /*0064*/ 	.word	index@(.nv.constant0.triton_poi_fused__softmax_13)
        /*0068*/ 	.short	0x0210
        /*006a*/ 	.short	0x0014


	//----- nvinfo : EIATTR_SW_WAR
	.align		4
.L_21:
        /*006c*/ 	.byte	0x04, 0x36
        /*006e*/ 	.short	(.L_23 - .L_22)
.L_22:
        /*0070*/ 	.word	0x00000008
.L_23:


//--------------------- .nv.callgraph             --------------------------
	.section	.nv.callgraph,"",@"SHT_CUDA_CALLGRAPH"
	.align	4
	.sectionentsize	8
	.align		4
        /*0000*/ 	.word	0x00000000
	.align		4
        /*0004*/ 	.word	0xffffffff
	.align		4
        /*0008*/ 	.word	0x00000000
	.align		4
        /*000c*/ 	.word	0xfffffffe
	.align		4
        /*0010*/ 	.word	0x00000000
	.align		4
        /*0014*/ 	.word	0xfffffffd
	.align		4
        /*0018*/ 	.word	0x00000000
	.align		4
        /*001c*/ 	.word	0xfffffffc


//--------------------- .text.triton_poi_fused__softmax_13 --------------------------
	.section	.text.triton_poi_fused__softmax_13,"ax",@progbits
	.align	128
        .global         triton_poi_fused__softmax_13
        .type           triton_poi_fused__softmax_13,@function
        .size           triton_poi_fused__softmax_13,(.L_x_1 - triton_poi_fused__softmax_13)
        .other          triton_poi_fused__softmax_13,@"STO_CUDA_ENTRY STV_DEFAULT"
triton_poi_fused__softmax_13:
.text.triton_poi_fused__softmax_13:
[----:B------:R-:W0:Y:S02]  /*0000*/  LDC R1, c[0x0][0x28] ;  /* 0x00000a00ff017b82 */ /* 0x000e240000000800 */
[----:B------:R-:W1:Y:S01]  /*0010*/  S2R R0, SR_TID.X ;  /* 0x0000000000007919 */ /* 0x000e620000002100 */
[----:B------:R-:W2:Y:S01]  /*0020*/  LDC.64 R2, c[0x0][0x210] ;  /* 0x00008400ff027b82 */ /* 0x000ea20000000a00 */
[----:B------:R-:W-:Y:S01]  /*0030*/  IMAD.MOV.U32 R11, RZ, RZ, RZ ;  /* 0x000000ffff0b7224 */ /* 0x000fe200078e00ff */
[----:B------:R-:W-:Y:S01]  /*0040*/  ULDC.64 UR4, c[0x0][0x208] ;  /* 0x0000820000047ab9 */ /* 0x000fe20000000a00 */
[----:B------:R-:W3:Y:S01]  /*0050*/  S2R R7, SR_CTAID.X ;  /* 0x0000000000077919 */ /* 0x000ee20000002500 */
[----:B------:R-:W-:Y:S01]  /*0060*/  IMAD.MOV.U32 R6, RZ, RZ, RZ ;  /* 0x000000ffff067224 */ /* 0x000fe200078e00ff */
[----:B-1----:R-:W-:Y:S02]  /*0070*/  LOP3.LUT R0, R0, 0x7f, RZ, 0xc0, !PT ;  /* 0x0000007f00007812 */ /* 0x002fe400078ec0ff */
[----:B---3--:R-:W-:-:S03]  /*0080*/  SHF.R.S32.HI R4, RZ, 0x18, R7 ;  /* 0x00000018ff047819 */ /* 0x008fc60000011407 */
[----:B------:R-:W-:Y:S01]  /*0090*/  IMAD R7, R7, 0x80, R0 ;  /* 0x0000008007077824 */ /* 0x000fe200078e0200 */
[----:B------:R-:W-:-:S04]  /*00a0*/  SGXT R0, R4, 0x1 ;  /* 0x000000010400781a */ /* 0x000fc80000000200 */
[----:B------:R-:W-:Y:S02]  /*00b0*/  ISETP.GE.AND P0, PT, R7, 0x100, PT ;  /* 0x000001000700780c */ /* 0x000fe40003f06270 */
[----:B------:R-:W-:-:S04]  /*00c0*/  LEA.HI R0, R0, R7, RZ, 0x2 ;  /* 0x0000000700007211 */ /* 0x000fc800078f10ff */
[----:B------:R-:W-:-:S05]  /*00d0*/  LOP3.LUT R5, R0, 0xfffffffc, RZ, 0xc0, !PT ;  /* 0xfffffffc00057812 */ /* 0x000fca00078ec0ff */
[----:B--2---:R-:W-:-:S05]  /*00e0*/  IMAD.WIDE R4, R5, 0x4, R2 ;  /* 0x0000000405047825 */ /* 0x004fca00078e0202 */
[----:B------:R-:W2:Y:S01]  /*00f0*/  @!P0 LDG.E.EL R11, desc[UR4][R4.64] ;  /* 0x00000004040b8981 */ /* 0x000ea2000c2e1900 */
[----:B------:R-:W-:-:S03]  /*0100*/  CS2R R8, SRZ ;  /* 0x0000000000087805 */ /* 0x000fc6000001ff00 */
[----:B------:R-:W3:Y:S04]  /*0110*/  @!P0 LDG.E.EL R6, desc[UR4][R4.64+0x4] ;  /* 0x0000040404068981 */ /* 0x000ee8000c2e1900 */
[----:B------:R-:W4:Y:S04]  /*0120*/  @!P0 LDG.E.EL R8, desc[UR4][R4.64+0x8] ;  /* 0x0000080404088981 */ /* 0x000f28000c2e1900 */
[----:B------:R-:W5:Y:S01]  /*0130*/  @!P0 LDG.E.EL R9, desc[UR4][R4.64+0xc] ;  /* 0x00000c0404098981 */ /* 0x000f62000c2e1900 */
[----:B------:R-:W-:Y:S02]  /*0140*/  IMAD.MOV.U32 R0, RZ, RZ, RZ ;  /* 0x000000ffff007224 */ /* 0x000fe400078e00ff */
[----:B------:R-:W-:-:S05]  /*0150*/  IMAD.WIDE R2, R7, 0x4, R2 ;  /* 0x0000000407027825 */ /* 0x000fca00078e0202 */
[----:B------:R1:W5:Y:S02]  /*0160*/  @!P0 LDG.E R0, desc[UR4][R2.64] ;  /* 0x0000000402008981 */ /* 0x000364000c1e1900 */
[----:B-1----:R-:W1:Y:S02]  /*0170*/  LDC.64 R2, c[0x0][0x218] ;  /* 0x00008600ff027b82 */ /* 0x002e640000000a00 */
[----:B-1----:R-:W-:Y:S01]  /*0180*/  IMAD.WIDE R2, R7, 0x4, R2 ;  /* 0x0000000407027825 */ /* 0x002fe200078e0202 */
[C---:B--2---:R-:W-:Y:S02]  /*0190*/  FSETP.NAN.AND P2, PT, R11.reuse, R11, PT ;  /* 0x0000000b0b00720b */ /* 0x044fe40003f48000 */
[----:B---3--:R-:W-:-:S11]  /*01a0*/  FSETP.GT.AND P1, PT, R11, R6, PT ;  /* 0x000000060b00720b */ /* 0x008fd60003f24000 */
[----:B------:R-:W-:-:S04]  /*01b0*/  @!P2 FSEL R11, R11, R6, P1 ;  /* 0x000000060b0ba208 */ /* 0x000fc80000800000 */
[C---:B----4-:R-:W-:Y:S02]  /*01c0*/  FSETP.GT.AND P1, PT, R11.reuse, R8, PT ;  /* 0x000000080b00720b */ /* 0x050fe40003f24000 */
[----:B------:R-:W-:-:S11]  /*01d0*/  FSETP.NAN.AND P2, PT, R11, R11, PT ;  /* 0x0000000b0b00720b */ /* 0x000fd60003f48000 */
[----:B------:R-:W-:-:S04]  /*01e0*/  @!P1 FSEL R11, R11, R8, P2 ;  /* 0x000000080b0b9208 */ /* 0x000fc80001000000 */
[C---:B-----5:R-:W-:Y:S02]  /*01f0*/  FSETP.GT.AND P1, PT, R11.reuse, R9, PT ;  /* 0x000000090b00720b */ /* 0x060fe40003f24000 */
[----:B------:R-:W-:-:S11]  /*0200*/  FSETP.NAN.AND P2, PT, R11, R11, PT ;  /* 0x0000000b0b00720b */ /* 0x000fd60003f48000 */
[----:B------:R-:W-:-:S05]  /*0210*/  @!P1 FSEL R11, R11, R9, P2 ;  /* 0x000000090b0b9208 */ /* 0x000fca0001000000 */
[----:B------:R-:W-:-:S04]  /*0220*/  FADD R0, -R11, R0 ;  /* 0x000000000b007221 */ /* 0x000fc80000000100 */
[----:B------:R-:W-:-:S05]  /*0230*/  FMUL R0, R0, 1.4426950216293334961 ;  /* 0x3fb8aa3b00007820 */ /* 0x000fca0000400000 */
[----:B------:R-:W-:-:S13]  /*0240*/  FSETP.GEU.AND P1, PT, R0, -126, PT ;  /* 0xc2fc00000000780b */ /* 0x000fda0003f2e000 */
[----:B------:R-:W-:-:S04]  /*0250*/  @!P1 FMUL R0, R0, 0.5 ;  /* 0x3f00000000009820 */ /* 0x000fc80000400000 */
[----:B------:R-:W1:Y:S02]  /*0260*/  MUFU.EX2 R5, R0 ;  /* 0x0000000000057308 */ /* 0x000e640000000800 */
[----:B-1----:R-:W-:Y:S01]  /*0270*/  @!P1 FMUL R5, R5, R5 ;  /* 0x0000000505059220 */ /* 0x002fe20000400000 */
[----:B------:R-:W-:Y:S06]  /*0280*/  @P0 EXIT ;  /* 0x000000000000094d */ /* 0x000fec0003800000 */
[----:B------:R-:W-:Y:S01]  /*0290*/  STG.E desc[UR4][R2.64], R5 ;  /* 0x0000000502007986 */ /* 0x000fe2000c101904 */
[----:B------:R-:W-:Y:S05]  /*02a0*/  EXIT ;  /* 0x000000000000794d */ /* 0x000fea0003800000 */
.L_x_0:
[----:B------:R-:W-:-:S00]  /*02b0*/  BRA `(.L_x_0) ;  /* 0xfffffffc00fc7947 */ /* 0x000fc0000383ffff */
[----:B------:R-:W-:-:S00]  /*02c0*/  NOP ;  /* 0x0000000000007918 */ /* 0x000fc00000000000 */
        /* <DEDUP_REMOVED lines=11> */
.L_x_1:


//--------------------- .nv.constant0.triton_poi_fused__softmax_13 --------------------------
	.section	.nv.constant0.triton_poi_fused__softmax_13,"a",@progbits
	.sectionflags	@""
	.align	4
.nv.constant0.triton_poi_fused__softmax_13:
	.zero		548
